//
// Generated by NVIDIA NVVM Compiler
//
// Compiler Build ID: CL-36424714
// Cuda compilation tools, release 13.0, V13.0.88
// Based on NVVM 20.0.0
//

.version 9.0
.target sm_100
.address_size 64

	// .globl	_Z13linearRegressPfS_S_S_

.visible .entry _Z13linearRegressPfS_S_S_(
	.param .u64 .ptr .align 1 _Z13linearRegressPfS_S_S__param_0,
	.param .u64 .ptr .align 1 _Z13linearRegressPfS_S_S__param_1,
	.param .u64 .ptr .align 1 _Z13linearRegressPfS_S_S__param_2,
	.param .u64 .ptr .align 1 _Z13linearRegressPfS_S_S__param_3
)
{
	.reg .pred 	%p<3>;
	.reg .b32 	%r<9>;
	.reg .b32 	%f<56>;
	.reg .b64 	%rd<23>;

	ld.param.u64 	%rd13, [_Z13linearRegressPfS_S_S__param_0];
	ld.param.u64 	%rd14, [_Z13linearRegressPfS_S_S__param_1];
	ld.param.u64 	%rd11, [_Z13linearRegressPfS_S_S__param_2];
	ld.param.u64 	%rd12, [_Z13linearRegressPfS_S_S__param_3];
	cvta.to.global.u64 	%rd15, %rd14;
	cvta.to.global.u64 	%rd16, %rd13;
	add.s64 	%rd22, %rd16, 8;
	add.s64 	%rd21, %rd15, 8;
	mov.f32 	%f52, 0f00000000;
	mov.b32 	%r7, 0;
	mov.u64 	%rd19, %rd21;
	mov.u64 	%rd20, %rd22;
	mov.f32 	%f53, %f52;
$L__BB0_1:
	ld.global.f32 	%f16, [%rd20+-8];
	add.f32 	%f3, %f52, %f16;
	ld.global.f32 	%f17, [%rd19+-8];
	add.f32 	%f4, %f53, %f17;
	setp.eq.s32 	%p1, %r7, 1032;
	@%p1 bra 	$L__BB0_3;
	ld.global.f32 	%f18, [%rd20+-4];
	add.f32 	%f19, %f3, %f18;
	ld.global.f32 	%f20, [%rd19+-4];
	add.f32 	%f21, %f4, %f20;
	ld.global.f32 	%f22, [%rd20];
	add.f32 	%f23, %f19, %f22;
	ld.global.f32 	%f24, [%rd19];
	add.f32 	%f25, %f21, %f24;
	ld.global.f32 	%f26, [%rd20+4];
	add.f32 	%f52, %f23, %f26;
	ld.global.f32 	%f27, [%rd19+4];
	add.f32 	%f53, %f25, %f27;
	add.s32 	%r7, %r7, 4;
	add.s64 	%rd20, %rd20, 16;
	add.s64 	%rd19, %rd19, 16;
	bra.uni 	$L__BB0_1;
$L__BB0_3:
	div.rn.f32 	%f7, %f3, 0f44812000;
	div.rn.f32 	%f8, %f4, 0f44812000;
	mov.f32 	%f54, 0f00000000;
	mov.b32 	%r8, 0;
	mov.f32 	%f55, %f54;
$L__BB0_4:
	ld.global.f32 	%f29, [%rd22+-8];
	sub.f32 	%f30, %f29, %f7;
	ld.global.f32 	%f31, [%rd21+-8];
	sub.f32 	%f32, %f31, %f8;
	fma.rn.f32 	%f11, %f30, %f32, %f55;
	fma.rn.f32 	%f12, %f30, %f30, %f54;
	setp.eq.s32 	%p2, %r8, 1032;
	@%p2 bra 	$L__BB0_6;
	ld.global.f32 	%f33, [%rd22+-4];
	sub.f32 	%f34, %f33, %f7;
	ld.global.f32 	%f35, [%rd21+-4];
	sub.f32 	%f36, %f35, %f8;
	fma.rn.f32 	%f37, %f34, %f36, %f11;
	fma.rn.f32 	%f38, %f34, %f34, %f12;
	ld.global.f32 	%f39, [%rd22];
	sub.f32 	%f40, %f39, %f7;
	ld.global.f32 	%f41, [%rd21];
	sub.f32 	%f42, %f41, %f8;
	fma.rn.f32 	%f43, %f40, %f42, %f37;
	fma.rn.f32 	%f44, %f40, %f40, %f38;
	ld.global.f32 	%f45, [%rd22+4];
	sub.f32 	%f46, %f45, %f7;
	ld.global.f32 	%f47, [%rd21+4];
	sub.f32 	%f48, %f47, %f8;
	fma.rn.f32 	%f55, %f46, %f48, %f43;
	fma.rn.f32 	%f54, %f46, %f46, %f44;
	add.s32 	%r8, %r8, 4;
	add.s64 	%rd22, %rd22, 16;
	add.s64 	%rd21, %rd21, 16;
	bra.uni 	$L__BB0_4;
$L__BB0_6:
	cvta.to.global.u64 	%rd17, %rd11;
	cvta.to.global.u64 	%rd18, %rd12;
	div.rn.f32 	%f49, %f11, %f12;
	st.global.f32 	[%rd17], %f49;
	mul.f32 	%f50, %f7, %f49;
	sub.f32 	%f51, %f8, %f50;
	st.global.f32 	[%rd18], %f51;
	ret;

}


// ===== COMPILED SASS (sm_100) =====

	.target	sm_100

	.elftype	@"ET_EXEC"


//--------------------- .note.nv.tkinfo           --------------------------
	.section	.note.nv.tkinfo,"",@"SHT_NOTE"
	.sectionflags	@"SHF_NOTE_NV_TKINFO"
	.tkinfo
        /*0018*/ 	.word	0x00000002
        /*0030*/ 	.string	""
        /*0030*/ 	.string	"ptxas"
        /*0030*/ 	.string	"Cuda compilation tools, release 13.0, V13.0.88"
        /*0030*/ 	.string	"Build cuda_13.0.r13.0/compiler.36424714_0"
        /*0030*/ 	.string	"-arch sm_100 -m 64 "



//--------------------- .note.nv.cuinfo           --------------------------
	.section	.note.nv.cuinfo,"",@"SHT_NOTE"
	.sectionflags	@"SHF_NOTE_NV_CUINFO"
        /*0018*/ 	.short	0x0002
        /*001a*/ 	.short	0x0064
        /*001c*/ 	.short	0x0082
	.zero		2


//--------------------- .nv.info                  --------------------------
	.section	.nv.info,"",@"SHT_CUDA_INFO"
	.align	4


	//----- nvinfo : EIATTR_REGCOUNT
	.align		4
        /*0000*/ 	.byte	0x04, 0x2f
        /*0002*/ 	.short	(.L_1 - .L_0)
	.align		4
.L_0:
        /*0004*/ 	.word	index@(_Z13linearRegressPfS_S_S_)
        /*0008*/ 	.word	0x0000001f


	//----- nvinfo : EIATTR_FRAME_SIZE
	.align		4
.L_1:
        /*000c*/ 	.byte	0x04, 0x11
        /*000e*/ 	.short	(.L_3 - .L_2)
	.align		4
.L_2:
        /*0010*/ 	.word	index@($__internal_0_$__cuda_sm3x_div_rn_noftz_f32_slowpath)
        /*0014*/ 	.word	0x00000000


	//----- nvinfo : EIATTR_FRAME_SIZE
	.align		4
.L_3:
        /*0018*/ 	.byte	0x04, 0x11
        /*001a*/ 	.short	(.L_5 - .L_4)
	.align		4
.L_4:
        /*001c*/ 	.word	index@(_Z13linearRegressPfS_S_S_)
        /*0020*/ 	.word	0x00000000


	//----- nvinfo : EIATTR_MIN_STACK_SIZE
	.align		4
.L_5:
        /*0024*/ 	.byte	0x04, 0x12
        /*0026*/ 	.short	(.L_7 - .L_6)
	.align		4
.L_6:
        /*0028*/ 	.word	index@(_Z13linearRegressPfS_S_S_)
        /*002c*/ 	.word	0x00000000
.L_7:


//--------------------- .nv.compat                --------------------------
	.section	.nv.compat,"",@"SHT_CUDA_COMPAT_INFO"
	.align	4
        /*0000*/ 	.byte	0x02, 0x09, 0x00, 0x00, 0x02, 0x02, 0x01, 0x00, 0x02, 0x05, 0x05, 0x00, 0x03, 0x07, 0x01, 0x01
        /*0010*/ 	.byte	0x02, 0x03, 0x00, 0x00, 0x02, 0x06, 0x01, 0x00, 0x04, 0x0b, 0x08, 0x00, 0x01, 0x00, 0x00, 0x00
        /*0020*/ 	.byte	0x00, 0x00, 0x00, 0x00


//--------------------- .nv.info._Z13linearRegressPfS_S_S_ --------------------------
	.section	.nv.info._Z13linearRegressPfS_S_S_,"",@"SHT_CUDA_INFO"
	.sectionflags	@""
	.align	4


	//----- nvinfo : EIATTR_CUDA_API_VERSION
	.align		4
        /*0000*/ 	.byte	0x04, 0x37
        /*0002*/ 	.short	(.L_9 - .L_8)
.L_8:
        /*0004*/ 	.word	0x00000082


	//----- nvinfo : EIATTR_KPARAM_INFO
	.align		4
.L_9:
        /*0008*/ 	.byte	0x04, 0x17
        /*000a*/ 	.short	(.L_11 - .L_10)
.L_10:
        /*000c*/ 	.word	0x00000000
        /*0010*/ 	.short	0x0003
        /*0012*/ 	.short	0x0018
        /*0014*/ 	.byte	0x00, 0xf5, 0x21, 0x00


	//----- nvinfo : EIATTR_KPARAM_INFO
	.align		4
.L_11:
        /*0018*/ 	.byte	0x04, 0x17
        /*001a*/ 	.short	(.L_13 - .L_12)
.L_12:
        /*001c*/ 	.word	0x00000000
        /*0020*/ 	.short	0x0002
        /*0022*/ 	.short	0x0010
        /*0024*/ 	.byte	0x00, 0xf5, 0x21, 0x00


	//----- nvinfo : EIATTR_KPARAM_INFO
	.align		4
.L_13:
        /*0028*/ 	.byte	0x04, 0x17
        /*002a*/ 	.short	(.L_15 - .L_14)
.L_14:
        /*002c*/ 	.word	0x00000000
        /*0030*/ 	.short	0x0001
        /*0032*/ 	.short	0x0008
        /*0034*/ 	.byte	0x00, 0xf5, 0x21, 0x00


	//----- nvinfo : EIATTR_KPARAM_INFO
	.align		4
.L_15:
        /*0038*/ 	.byte	0x04, 0x17
        /*003a*/ 	.short	(.L_17 - .L_16)
.L_16:
        /*003c*/ 	.word	0x00000000
        /*0040*/ 	.short	0x0000
        /*0042*/ 	.short	0x0000
        /*0044*/ 	.byte	0x00, 0xf5, 0x21, 0x00


	//----- nvinfo : EIATTR_SPARSE_MMA_MASK
	.align		4
.L_17:
        /*0048*/ 	.byte	0x03, 0x50
        /*004a*/ 	.short	0x0000


	//----- nvinfo : EIATTR_MAXREG_COUNT
	.align		4
        /*004c*/ 	.byte	0x03, 0x1b
        /*004e*/ 	.short	0x00ff


	//----- nvinfo : EIATTR_MERCURY_ISA_VERSION
	.align		4
        /*0050*/ 	.byte	0x03, 0x5f
        /*0052*/ 	.short	0x0101


	//----- nvinfo : EIATTR_VRC_CTA_INIT_COUNT
	.align		4
        /*0054*/ 	.byte	0x02, 0x4a
	.zero		1
	.zero		1


	//----- nvinfo : EIATTR_EXIT_INSTR_OFFSETS
	.align		4
        /*0058*/ 	.byte	0x04, 0x1c
        /*005a*/ 	.short	(.L_19 - .L_18)


	//   ....[0]....
.L_18:
        /*005c*/ 	.word	0x00001f40


	//----- nvinfo : EIATTR_CRS_STACK_SIZE
	.align		4
.L_19:
        /*0060*/ 	.byte	0x04, 0x1e
        /*0062*/ 	.short	(.L_21 - .L_20)
.L_20:
        /*0064*/ 	.word	0x00000000


	//----- nvinfo : EIATTR_CBANK_PARAM_SIZE
	.align		4
.L_21:
        /*0068*/ 	.byte	0x03, 0x19
        /*006a*/ 	.short	0x0020


	//----- nvinfo : EIATTR_PARAM_CBANK
	.align		4
        /*006c*/ 	.byte	0x04, 0x0a
        /*006e*/ 	.short	(.L_23 - .L_22)
	.align		4
.L_22:
        /*0070*/ 	.word	index@(.nv.constant0._Z13linearRegressPfS_S_S_)
        /*0074*/ 	.short	0x0380
        /*0076*/ 	.short	0x0020


	//----- nvinfo : EIATTR_SW_WAR
	.align		4
.L_23:
        /*0078*/ 	.byte	0x04, 0x36
        /*007a*/ 	.short	(.L_25 - .L_24)
.L_24:
        /*007c*/ 	.word	0x00000008
.L_25:


//--------------------- .nv.callgraph             --------------------------
	.section	.nv.callgraph,"",@"SHT_CUDA_CALLGRAPH"
	.align	4
	.sectionentsize	8
	.align		4
        /*0000*/ 	.word	0x00000000
	.align		4
        /*0004*/ 	.word	0xffffffff
	.align		4
        /*0008*/ 	.word	0x00000000
	.align		4
        /*000c*/ 	.word	0xfffffffe
	.align		4
        /*0010*/ 	.word	0x00000000
	.align		4
        /*0014*/ 	.word	0xfffffffd
	.align		4
        /*0018*/ 	.word	0x00000000
	.align		4
        /*001c*/ 	.word	0xfffffffc


//--------------------- .text._Z13linearRegressPfS_S_S_ --------------------------
	.section	.text._Z13linearRegressPfS_S_S_,"ax",@progbits
	.align	128
        .global         _Z13linearRegressPfS_S_S_
        .type           _Z13linearRegressPfS_S_S_,@function
        .size           _Z13linearRegressPfS_S_S_,(.L_x_14 - _Z13linearRegressPfS_S_S_)
        .other          _Z13linearRegressPfS_S_S_,@"STO_CUDA_ENTRY STV_DEFAULT"
_Z13linearRegressPfS_S_S_:
.text._Z13linearRegressPfS_S_S_:
[----:B------:R-:W-:Y:S08]  /*0000*/  LDC R1, c[0x0][0x37c] ;  /* 0x0000df00ff017b82 */ /* 0x000ff00000000800 */
[----:B------:R-:W0:Y:S01]  /*0010*/  LDC.64 R4, c[0x0][0x380] ;  /* 0x0000e000ff047b82 */ /* 0x000e220000000a00 */
[----:B------:R-:W0:Y:S01]  /*0020*/  LDCU.64 UR10, c[0x0][0x358] ;  /* 0x00006b00ff0a77ac */ /* 0x000e220008000a00 */
[----:B------:R-:W1:Y:S06]  /*0030*/  LDCU.128 UR4, c[0x0][0x380] ;  /* 0x00007000ff0477ac */ /* 0x000e6c0008000c00 */
[----:B------:R-:W2:Y:S01]  /*0040*/  LDC.64 R2, c[0x0][0x388] ;  /* 0x0000e200ff027b82 */ /* 0x000ea20000000a00 */
[----:B0-----:R-:W3:Y:S04]  /*0050*/  LDG.E R15, desc[UR10][R4.64] ;  /* 0x0000000a040f7981 */ /* 0x001ee8000c1e1900 */
[----:B------:R-:W4:Y:S04]  /*0060*/  LDG.E R18, desc[UR10][R4.64+0x4] ;  /* 0x0000040a04127981 */ /* 0x000f28000c1e1900 */
[----:B--2---:R-:W2:Y:S04]  /*0070*/  LDG.E R16, desc[UR10][R2.64] ;  /* 0x0000000a02107981 */ /* 0x004ea8000c1e1900 */
[----:B------:R-:W5:Y:S04]  /*0080*/  LDG.E R17, desc[UR10][R2.64+0x4] ;  /* 0x0000040a02117981 */ /* 0x000f68000c1e1900 */
        /* <DEDUP_REMOVED lines=12> */
[----:B------:R0:W5:Y:S04]  /*0150*/  LDG.E R13, desc[UR10][R4.64+0x20] ;  /* 0x0000200a040d7981 */ /* 0x000168000c1e1900 */
[----:B------:R5:W5:Y:S01]  /*0160*/  LDG.E R14, desc[UR10][R2.64+0x20] ;  /* 0x0000200a020e7981 */ /* 0x000b62000c1e1900 */
[----:B-1----:R-:W-:-:S02]  /*0170*/  UIADD3 UR4, UP0, UPT, UR4, 0x8, URZ ;  /* 0x0000000804047890 */ /* 0x002fc4000ff1e0ff */
[----:B------:R-:W-:Y:S02]  /*0180*/  UIADD3 UR6, UP1, UPT, UR6, 0x8, URZ ;  /* 0x0000000806067890 */ /* 0x000fe4000ff3e0ff */
[----:B------:R-:W-:Y:S02]  /*0190*/  UIADD3.X UR5, UPT, UPT, URZ, UR5, URZ, UP0, !UPT ;  /* 0x00000005ff057290 */ /* 0x000fe400087fe4ff */
[----:B------:R-:W-:Y:S02]  /*01a0*/  UIADD3.X UR7, UPT, UPT, URZ, UR7, URZ, UP1, !UPT ;  /* 0x00000007ff077290 */ /* 0x000fe40008ffe4ff */
[----:B------:R-:W-:Y:S02]  /*01b0*/  UIADD3 UR12, UP0, UPT, UR4, 0x20, URZ ;  /* 0x00000020040c7890 */ /* 0x000fe4000ff1e0ff */
[----:B------:R-:W-:Y:S02]  /*01c0*/  UIADD3 UR8, UP1, UPT, UR6, 0x20, URZ ;  /* 0x0000002006087890 */ /* 0x000fe4000ff3e0ff */
[----:B------:R-:W-:-:S02]  /*01d0*/  UIADD3.X UR13, UPT, UPT, URZ, UR5, URZ, UP0, !UPT ;  /* 0x00000005ff0d7290 */ /* 0x000fc400087fe4ff */
[----:B------:R-:W-:Y:S01]  /*01e0*/  UIADD3.X UR9, UPT, UPT, URZ, UR7, URZ, UP1, !UPT ;  /* 0x00000007ff097290 */ /* 0x000fe20008ffe4ff */
[----:B0-----:R-:W-:Y:S02]  /*01f0*/  MOV R4, UR4 ;  /* 0x0000000400047c02 */ /* 0x001fe40008000f00 */
[----:B------:R-:W-:Y:S01]  /*0200*/  MOV R5, UR5 ;  /* 0x0000000500057c02 */ /* 0x000fe20008000f00 */
[----:B---3--:R-:W-:-:S04]  /*0210*/  FADD R15, RZ, R15 ;  /* 0x0000000fff0f7221 */ /* 0x008fc80000000000 */
[----:B----4-:R-:W-:Y:S01]  /*0220*/  FADD R15, R15, R18 ;  /* 0x000000120f0f7221 */ /* 0x010fe20000000000 */
[----:B--2---:R-:W-:-:S04]  /*0230*/  FADD R16, RZ, R16 ;  /* 0x00000010ff107221 */ /* 0x004fc80000000000 */
[----:B-----5:R-:W-:Y:S01]  /*0240*/  FADD R16, R16, R17 ;  /* 0x0000001110107221 */ /* 0x020fe20000000000 */
[----:B------:R-:W-:-:S03]  /*0250*/  FADD R15, R15, R20 ;  /* 0x000000140f0f7221 */ /* 0x000fc60000000000 */
[----:B------:R-:W-:Y:S01]  /*0260*/  FADD R16, R16, R19 ;  /* 0x0000001310107221 */ /* 0x000fe20000000000 */
        /* <DEDUP_REMOVED lines=10> */
[----:B------:R-:W-:Y:S02]  /*0310*/  MOV R10, UR12 ;  /* 0x0000000c000a7c02 */ /* 0x000fe40008000f00 */
[----:B------:R-:W-:Y:S01]  /*0320*/  MOV R11, UR13 ;  /* 0x0000000d000b7c02 */ /* 0x000fe20008000f00 */
[----:B------:R-:W-:Y:S01]  /*0330*/  FADD R2, R6, R13 ;  /* 0x0000000d06027221 */ /* 0x000fe20000000000 */
[----:B------:R-:W-:Y:S02]  /*0340*/  MOV R6, UR6 ;  /* 0x0000000600067c02 */ /* 0x000fe40008000f00 */
[----:B------:R-:W-:Y:S01]  /*0350*/  MOV R9, UR9 ;  /* 0x0000000900097c02 */ /* 0x000fe20008000f00 */
[----:B------:R-:W-:Y:S01]  /*0360*/  FADD R0, R7, R14 ;  /* 0x0000000e07007221 */ /* 0x000fe20000000000 */
[----:B------:R-:W-:Y:S02]  /*0370*/  MOV R7, UR7 ;  /* 0x0000000700077c02 */ /* 0x000fe40008000f00 */
[----:B------:R-:W-:Y:S01]  /*0380*/  MOV R8, UR8 ;  /* 0x0000000800087c02 */ /* 0x000fe20008000f00 */
[----:B------:R-:W-:-:S06]  /*0390*/  UMOV UR8, 0x8 ;  /* 0x0000000800087882 */ /* 0x000fcc0000000000 */
.L_x_0:
[----:B------:R-:W2:Y:S04]  /*03a0*/  LDG.E R23, desc[UR10][R10.64+-0x4] ;  /* 0xfffffc0a0a177981 */ /* 0x000ea8000c1e1900 */
[----:B------:R-:W3:Y:S04]  /*03b0*/  LDG.E R24, desc[UR10][R10.64] ;  /* 0x0000000a0a187981 */ /* 0x000ee8000c1e1900 */
[----:B------:R-:W4:Y:S04]  /*03c0*/  LDG.E R22, desc[UR10][R10.64+0x4] ;  /* 0x0000040a0a167981 */ /* 0x000f28000c1e1900 */
        /* <DEDUP_REMOVED lines=12> */
[----:B------:R-:W5:Y:S01]  /*0490*/  LDG.E R13, desc[UR10][R8.64+0x8] ;  /* 0x0000080a080d7981 */ /* 0x000f62000c1e1900 */
[----:B--2---:R-:W-:-:S04]  /*04a0*/  FADD R23, R23, R2 ;  /* 0x0000000217177221 */ /* 0x004fc80000000000 */
[----:B---3--:R-:W-:Y:S02]  /*04b0*/  FADD R23, R23, R24 ;  /* 0x0000001817177221 */ /* 0x008fe40000000000 */
[----:B------:R-:W2:Y:S02]  /*04c0*/  LDG.E R24, desc[UR10][R8.64+0x10] ;  /* 0x0000100a08187981 */ /* 0x000ea4000c1e1900 */
[----:B----4-:R-:W-:Y:S02]  /*04d0*/  FADD R22, R23, R22 ;  /* 0x0000001617167221 */ /* 0x010fe40000000000 */
[----:B------:R-:W3:Y:S02]  /*04e0*/  LDG.E R23, desc[UR10][R8.64+0x1c] ;  /* 0x00001c0a08177981 */ /* 0x000ee4000c1e1900 */
[----:B-----5:R-:W-:Y:S02]  /*04f0*/  FADD R21, R22, R21 ;  /* 0x0000001516157221 */ /* 0x020fe40000000000 */
[----:B------:R-:W4:Y:S02]  /*0500*/  LDG.E R22, desc[UR10][R10.64+0x38] ;  /* 0x0000380a0a167981 */ /* 0x000f24000c1e1900 */
[----:B------:R-:W-:-:S02]  /*0510*/  FADD R20, R21, R20 ;  /* 0x0000001415147221 */ /* 0x000fc40000000000 */
[----:B------:R-:W5:Y:S02]  /*0520*/  LDG.E R21, desc[UR10][R8.64+0x18] ;  /* 0x0000180a08157981 */ /* 0x000f64000c1e1900 */
[----:B------:R-:W-:Y:S02]  /*0530*/  FADD R19, R20, R19 ;  /* 0x0000001314137221 */ /* 0x000fe40000000000 */
[----:B------:R-:W3:Y:S02]  /*0540*/  LDG.E R20, desc[UR10][R10.64+0x34] ;  /* 0x0000340a0a147981 */ /* 0x000ee4000c1e1900 */
[----:B------:R-:W-:Y:S02]  /*0550*/  FADD R2, R19, R14 ;  /* 0x0000000e13027221 */ /* 0x000fe40000000000 */
[----:B------:R-:W2:Y:S02]  /*0560*/  LDG.E R14, desc[UR10][R8.64+0xc] ;  /* 0x00000c0a080e7981 */ /* 0x000ea4000c1e1900 */
[----:B------:R-:W-:-:S02]  /*0570*/  FADD R19, R2, R15 ;  /* 0x0000000f02137221 */ /* 0x000fc40000000000 */
[----:B------:R-:W4:Y:S02]  /*0580*/  LDG.E R15, desc[UR10][R10.64+0x2c] ;  /* 0x00002c0a0a0f7981 */ /* 0x000f24000c1e1900 */
[----:B------:R-:W-:Y:S02]  /*0590*/  FADD R2, R19, R18 ;  /* 0x0000001213027221 */ /* 0x000fe40000000000 */
[----:B------:R-:W5:Y:S04]  /*05a0*/  LDG.E R18, desc[UR10][R10.64+0x30] ;  /* 0x0000300a0a127981 */ /* 0x000f68000c1e1900 */
[----:B------:R-:W3:Y:S01]  /*05b0*/  LDG.E R19, desc[UR10][R8.64+0x14] ;  /* 0x0000140a08137981 */ /* 0x000ee2000c1e1900 */
[----:B------:R-:W-:-:S03]  /*05c0*/  FADD R17, R2, R17 ;  /* 0x0000001102117221 */ /* 0x000fc60000000000 */
        /* <DEDUP_REMOVED lines=13> */
[----:B--2---:R-:W-:-:S03]  /*06a0*/  FADD R25, R25, R14 ;  /* 0x0000000e19197221 */ /* 0x004fc60000000000 */
[----:B------:R-:W2:Y:S01]  /*06b0*/  LDG.E R14, desc[UR10][R10.64+0x44] ;  /* 0x0000440a0a0e7981 */ /* 0x000ea2000c1e1900 */
[----:B----4-:R-:W-:Y:S01]  /*06c0*/  FADD R27, R26, R15 ;  /* 0x0000000f1a1b7221 */ /* 0x010fe20000000000 */
[----:B------:R-:W-:Y:S02]  /*06d0*/  FADD R24, R25, R24 ;  /* 0x0000001819187221 */ /* 0x000fe40000000000 */
[----:B------:R-:W4:Y:S01]  /*06e0*/  LDG.E R15, desc[UR10][R8.64+0x34] ;  /* 0x0000340a080f7981 */ /* 0x000f22000c1e1900 */
[----:B-----5:R-:W-:-:S03]  /*06f0*/  FADD R27, R27, R18 ;  /* 0x000000121b1b7221 */ /* 0x020fc60000000000 */
[----:B------:R-:W5:Y:S01]  /*0700*/  LDG.E R18, desc[UR10][R10.64+0x48] ;  /* 0x0000480a0a127981 */ /* 0x000f62000c1e1900 */
[----:B---3--:R-:W-:-:S03]  /*0710*/  FADD R24, R24, R19 ;  /* 0x0000001318187221 */ /* 0x008fc60000000000 */
[----:B------:R-:W3:Y:S01]  /*0720*/  LDG.E R19, desc[UR10][R8.64+0x38] ;  /* 0x0000380a08137981 */ /* 0x000ee2000c1e1900 */
[----:B------:R-:W-:Y:S01]  /*0730*/  FADD R27, R27, R20 ;  /* 0x000000141b1b7221 */ /* 0x000fe20000000000 */
[----:B------:R-:W-:Y:S02]  /*0740*/  FADD R24, R24, R21 ;  /* 0x0000001518187221 */ /* 0x000fe40000000000 */
        /* <DEDUP_REMOVED lines=18> */
[----:B------:R-:W3:Y:S04]  /*0870*/  LDG.E R24, desc[UR10][R10.64+0x5c] ;  /* 0x00005c0a0a187981 */ /* 0x000ee8000c1e1900 */
[----:B------:R-:W3:Y:S04]  /*0880*/  LDG.E R12, desc[UR10][R8.64+0x50] ;  /* 0x0000500a080c7981 */ /* 0x000ee8000c1e1900 */
[----:B------:R-:W3:Y:S01]  /*0890*/  LDG.E R13, desc[UR10][R8.64+0x54] ;  /* 0x0000540a080d7981 */ /* 0x000ee2000c1e1900 */
[----:B--2---:R-:W-:-:S03]  /*08a0*/  FADD R25, R25, R14 ;  /* 0x0000000e19197221 */ /* 0x004fc60000000000 */
[----:B------:R-:W2:Y:S01]  /*08b0*/  LDG.E R14, desc[UR10][R8.64+0x58] ;  /* 0x0000580a080e7981 */ /* 0x000ea2000c1e1900 */
[----:B----4-:R-:W-:-:S03]  /*08c0*/  FADD R26, R26, R15 ;  /* 0x0000000f1a1a7221 */ /* 0x010fc60000000000 */
[----:B------:R-:W4:Y:S01]  /*08d0*/  LDG.E R15, desc[UR10][R10.64+0x60] ;  /* 0x0000600a0a0f7981 */ /* 0x000f22000c1e1900 */
[----:B-----5:R-:W-:-:S03]  /*08e0*/  FADD R28, R25, R18 ;  /* 0x00000012191c7221 */ /* 0x020fc60000000000 */
[----:B------:R-:W5:Y:S01]  /*08f0*/  LDG.E R18, desc[UR10][R8.64+0x5c] ;  /* 0x00005c0a08127981 */ /* 0x000f62000c1e1900 */
[----:B---3--:R-:W-:Y:S01]  /*0900*/  FADD R19, R26, R19 ;  /* 0x000000131a137221 */ /* 0x008fe20000000000 */
[----:B------:R-:W-:-:S03]  /*0910*/  FADD R28, R28, R21 ;  /* 0x000000151c1c7221 */ /* 0x000fc60000000000 */
        /* <DEDUP_REMOVED lines=16> */
[----:B------:R-:W3:Y:S01]  /*0a20*/  LDG.E R23, desc[UR10][R8.64+0x70] ;  /* 0x0000700a08177981 */ /* 0x000ee2000c1e1900 */
[----:B------:R-:W-:Y:S01]  /*0a30*/  FADD R26, R25, R24 ;  /* 0x00000018191a7221 */ /* 0x000fe20000000000 */
[----:B------:R-:W-:Y:S02]  /*0a40*/  FADD R28, R3, R12 ;  /* 0x0000000c031c7221 */ /* 0x000fe40000000000 */
[----:B------:R-:W3:Y:S04]  /*0a50*/  LDG.E R24, desc[UR10][R10.64+0x74] ;  /* 0x0000740a0a187981 */ /* 0x000ee8000c1e1900 */
[----:B------:R-:W3:Y:S01]  /*0a60*/  LDG.E R12, desc[UR10][R8.64+0x74] ;  /* 0x0000740a080c7981 */ /* 0x000ee2000c1e1900 */
[----:B------:R-:W-:-:S03]  /*0a70*/  FADD R25, R28, R13 ;  /* 0x0000000d1c197221 */ /* 0x000fc60000000000 */
[----:B------:R0:W3:Y:S04]  /*0a80*/  LDG.E R13, desc[UR10][R10.64+0x78] ;  /* 0x0000780a0a0d7981 */ /* 0x0000e8000c1e1900 */
[----:B------:R1:W3:Y:S01]  /*0a90*/  LDG.E R3, desc[UR10][R8.64+0x78] ;  /* 0x0000780a08037981 */ /* 0x0002e2000c1e1900 */
[----:B------:R-:W-:-:S04]  /*0aa0*/  UIADD3 UR8, UPT, UPT, UR8, 0x20, URZ ;  /* 0x0000002008087890 */ /* 0x000fc8000fffe0ff */
[----:B------:R-:W-:Y:S01]  /*0ab0*/  UISETP.NE.AND UP0, UPT, UR8, 0x408, UPT ;  /* 0x000004080800788c */ /* 0x000fe2000bf05270 */
[----:B0-----:R-:W-:Y:S02]  /*0ac0*/  IADD3 R10, P0, PT, R10, 0x80, RZ ;  /* 0x000000800a0a7810 */ /* 0x001fe40007f1e0ff */
[----:B-1----:R-:W-:Y:S02]  /*0ad0*/  IADD3 R8, P1, PT, R8, 0x80, RZ ;  /* 0x0000008008087810 */ /* 0x002fe40007f3e0ff */
[----:B------:R-:W-:Y:S02]  /*0ae0*/  IADD3.X R11, PT, PT, RZ, R11, RZ, P0, !PT ;  /* 0x0000000bff0b7210 */ /* 0x000fe400007fe4ff */
[----:B------:R-:W-:Y:S01]  /*0af0*/  IADD3.X R9, PT, PT, RZ, R9, RZ, P1, !PT ;  /* 0x00000009ff097210 */ /* 0x000fe20000ffe4ff */
[----:B--2---:R-:W-:Y:S01]  /*0b00*/  FADD R25, R25, R14 ;  /* 0x0000000e19197221 */ /* 0x004fe20000000000 */
[----:B----4-:R-:W-:-:S03]  /*0b10*/  FADD R15, R26, R15 ;  /* 0x0000000f1a0f7221 */ /* 0x010fc60000000000 */
[----:B-----5:R-:W-:-:S04]  /*0b20*/  FADD R18, R25, R18 ;  /* 0x0000001219127221 */ /* 0x020fc80000000000 */
[----:B---3--:R-:W-:Y:S01]  /*0b30*/  FADD R18, R18, R19 ;  /* 0x0000001312127221 */ /* 0x008fe20000000000 */
        /* <DEDUP_REMOVED lines=12> */
[----:B------:R-:W-:Y:S06]  /*0c00*/  BRA.U UP0, `(.L_x_0) ;  /* 0xfffffff500e47547 */ /* 0x000fec000b83ffff */
[----:B------:R-:W-:Y:S01]  /*0c10*/  HFMA2 R8, -RZ, RZ, 0.81103515625, -5.01953125 ;  /* 0x3a7dc505ff087431 */ /* 0x000fe200000001ff */
[----:B------:R-:W-:Y:S01]  /*0c20*/  MOV R3, 0x44812000 ;  /* 0x4481200000037802 */ /* 0x000fe20000000f00 */
[----:B------:R-:W0:Y:S04]  /*0c30*/  FCHK P0, R2, 1033 ;  /* 0x4481200002007902 */ /* 0x000e280000000000 */
[----:B------:R-:W-:-:S04]  /*0c40*/  FFMA R3, R8, -R3, 1 ;  /* 0x3f80000008037423 */ /* 0x000fc80000000803 */
[----:B------:R-:W-:-:S04]  /*0c50*/  FFMA R3, R3, R8, 0.00096805422799661755562 ;  /* 0x3a7dc50503037423 */ /* 0x000fc80000000008 */
[----:B------:R-:W-:-:S04]  /*0c60*/  FFMA R8, R2, R3, RZ ;  /* 0x0000000302087223 */ /* 0x000fc800000000ff */
[----:B------:R-:W-:-:S04]  /*0c70*/  FFMA R9, R8, -1033, R2 ;  /* 0xc481200008097823 */ /* 0x000fc80000000002 */
[----:B------:R-:W-:Y:S01]  /*0c80*/  FFMA R8, R3, R9, R8 ;  /* 0x0000000903087223 */ /* 0x000fe20000000008 */
[----:B0-----:R-:W-:Y:S06]  /*0c90*/  @!P0 BRA `(.L_x_1) ;  /* 0x0000000000108947 */ /* 0x001fec0003800000 */
[----:B------:R-:W-:Y:S02]  /*0ca0*/  MOV R3, 0x44812000 ;  /* 0x4481200000037802 */ /* 0x000fe40000000f00 */
[----:B------:R-:W-:-:S07]  /*0cb0*/  MOV R10, 0xcd0 ;  /* 0x00000cd0000a7802 */ /* 0x000fce0000000f00 */
[----:B------:R-:W-:Y:S05]  /*0cc0*/  CALL.REL.NOINC `($__internal_0_$__cuda_sm3x_div_rn_noftz_f32_slowpath) ;  /* 0x0000001000a07944 */ /* 0x000fea0003c00000 */
[----:B------:R-:W-:-:S07]  /*0cd0*/  MOV R8, R2 ;  /* 0x0000000200087202 */ /* 0x000fce0000000f00 */
.L_x_1:
[----:B------:R-:W-:Y:S01]  /*0ce0*/  MOV R2, 0x3a7dc505 ;  /* 0x3a7dc50500027802 */ /* 0x000fe20000000f00 */
[----:B------:R-:W0:Y:S01]  /*0cf0*/  FCHK P0, R0, 1033 ;  /* 0x4481200000007902 */ /* 0x000e220000000000 */
[----:B------:R-:W-:-:S05]  /*0d00*/  MOV R3, 0x44812000 ;  /* 0x4481200000037802 */ /* 0x000fca0000000f00 */
[----:B------:R-:W-:-:S04]  /*0d10*/  FFMA R3, R2, -R3, 1 ;  /* 0x3f80000002037423 */ /* 0x000fc80000000803 */
[----:B------:R-:W-:-:S04]  /*0d20*/  FFMA R10, R3, R2, 0.00096805422799661755562 ;  /* 0x3a7dc505030a7423 */ /* 0x000fc80000000002 */
[----:B------:R-:W-:-:S04]  /*0d30*/  FFMA R9, R0, R10, RZ ;  /* 0x0000000a00097223 */ /* 0x000fc800000000ff */
[----:B------:R-:W-:-:S04]  /*0d40*/  FFMA R2, R9, -1033, R0 ;  /* 0xc481200009027823 */ /* 0x000fc80000000000 */
[----:B------:R-:W-:Y:S01]  /*0d50*/  FFMA R9, R10, R2, R9 ;  /* 0x000000020a097223 */ /* 0x000fe20000000009 */
[----:B0-----:R-:W-:Y:S06]  /*0d60*/  @!P0 BRA `(.L_x_2) ;  /* 0x0000000000148947 */ /* 0x001fec0003800000 */
[----:B------:R-:W-:Y:S01]  /*0d70*/  HFMA2 R3, -RZ, RZ, 4.50390625, 0.0078125 ;  /* 0x44812000ff037431 */ /* 0x000fe200000001ff */
[----:B------:R-:W-:Y:S02]  /*0d80*/  MOV R2, R0 ;  /* 0x0000000000027202 */ /* 0x000fe40000000f00 */
[----:B------:R-:W-:-:S07]  /*0d90*/  MOV R10, 0xdb0 ;  /* 0x00000db0000a7802 */ /* 0x000fce0000000f00 */
[----:B------:R-:W-:Y:S05]  /*0da0*/  CALL.REL.NOINC `($__internal_0_$__cuda_sm3x_div_rn_noftz_f32_slowpath) ;  /* 0x0000001000687944 */ /* 0x000fea0003c00000 */
[----:B------:R-:W-:-:S07]  /*0db0*/  MOV R9, R2 ;  /* 0x0000000200097202 */ /* 0x000fce0000000f00 */
.L_x_2:
        /* <DEDUP_REMOVED lines=17> */
[----:B------:R-:W5:Y:S01]  /*0ed0*/  LDG.E R20, desc[UR10][R6.64+0x18] ;  /* 0x0000180a06147981 */ /* 0x000f62000c1e1900 */
[----:B------:R-:W-:-:S02]  /*0ee0*/  UIADD3 UR4, UP0, UPT, UR4, 0x20, URZ ;  /* 0x0000002004047890 */ /* 0x000fc4000ff1e0ff */
[----:B------:R-:W-:Y:S02]  /*0ef0*/  UIADD3 UR6, UP1, UPT, UR6, 0x20, URZ ;  /* 0x0000002006067890 */ /* 0x000fe4000ff3e0ff */
[----:B------:R-:W-:Y:S02]  /*0f00*/  UIADD3.X UR5, UPT, UPT, URZ, UR5, URZ, UP0, !UPT ;  /* 0x00000005ff057290 */ /* 0x000fe400087fe4ff */
[----:B------:R-:W-:Y:S02]  /*0f10*/  UIADD3.X UR7, UPT, UPT, URZ, UR7, URZ, UP1, !UPT ;  /* 0x00000007ff077290 */ /* 0x000fe40008ffe4ff */
[----:B0-----:R-:W-:Y:S01]  /*0f20*/  MOV R4, UR6 ;  /* 0x0000000600047c02 */ /* 0x001fe20008000f00 */
[----:B--2---:R-:W-:Y:S01]  /*0f30*/  FADD R0, R23, -R8 ;  /* 0x8000000817007221 */ /* 0x004fe20000000000 */
[----:B---3--:R-:W-:-:S04]  /*0f40*/  FADD R23, R22, -R9 ;  /* 0x8000000916177221 */ /* 0x008fc80000000000 */
[C---:B------:R-:W-:Y:S01]  /*0f50*/  FFMA R23, R0.reuse, R23, RZ ;  /* 0x0000001700177223 */ /* 0x040fe200000000ff */
[----:B----4-:R-:W-:Y:S01]  /*0f60*/  FADD R25, R25, -R8 ;  /* 0x8000000819197221 */ /* 0x010fe20000000000 */
[----:B------:R-:W-:Y:S01]  /*0f70*/  FFMA R0, R0, R0, RZ ;  /* 0x0000000000007223 */ /* 0x000fe200000000ff */
[----:B-----5:R-:W-:-:S03]  /*0f80*/  FADD R24, R24, -R9 ;  /* 0x8000000918187221 */ /* 0x020fc60000000000 */
[C---:B------:R-:W-:Y:S01]  /*0f90*/  FFMA R0, R25.reuse, R25, R0 ;  /* 0x0000001919007223 */ /* 0x040fe20000000000 */
[----:B------:R-:W-:Y:S01]  /*0fa0*/  FFMA R23, R25, R24, R23 ;  /* 0x0000001819177223 */ /* 0x000fe20000000017 */
[----:B------:R-:W-:Y:S01]  /*0fb0*/  FADD R19, R19, -R8 ;  /* 0x8000000813137221 */ /* 0x000fe20000000000 */
[----:B------:R-:W-:-:S03]  /*0fc0*/  FADD R18, R18, -R9 ;  /* 0x8000000912127221 */ /* 0x000fc60000000000 */
        /* <DEDUP_REMOVED lines=23> */
[----:B------:R-:W-:Y:S01]  /*1140*/  MOV R5, UR7 ;  /* 0x0000000700057c02 */ /* 0x000fe20008000f00 */
[----:B------:R-:W-:Y:S02]  /*1150*/  FADD R3, R20, -R9 ;  /* 0x8000000914037221 */ /* 0x000fe40000000000 */
[C---:B------:R-:W-:Y:S02]  /*1160*/  FFMA R13, R21.reuse, R21, R0 ;  /* 0x00000015150d7223 */ /* 0x040fe40000000000 */
[----:B------:R-:W-:Y:S01]  /*1170*/  FFMA R0, R21, R3, R2 ;  /* 0x0000000315007223 */ /* 0x000fe20000000002 */
[----:B------:R-:W-:Y:S02]  /*1180*/  MOV R3, UR5 ;  /* 0x0000000500037c02 */ /* 0x000fe40008000f00 */
[----:B------:R-:W-:Y:S01]  /*1190*/  MOV R2, UR4 ;  /* 0x0000000400027c02 */ /* 0x000fe20008000f00 */
[----:B------:R-:W-:-:S06]  /*11a0*/  UMOV UR4, 0x8 ;  /* 0x0000000800047882 */ /* 0x000fcc0000000000 */
.L_x_3:
        /* <DEDUP_REMOVED lines=16> */
[----:B--2---:R-:W-:Y:S01]  /*12b0*/  FADD R10, R17, -R8 ;  /* 0x80000008110a7221 */ /* 0x004fe20000000000 */
[----:B---3--:R-:W-:-:S02]  /*12c0*/  FADD R17, R6, -R9 ;  /* 0x8000000906117221 */ /* 0x008fc40000000000 */
[----:B------:R-:W2:Y:S02]  /*12d0*/  LDG.E R6, desc[UR10][R4.64+0x1c] ;  /* 0x00001c0a04067981 */ /* 0x000ea4000c1e1900 */
[----:B------:R-:W-:Y:S02]  /*12e0*/  FFMA R23, R10, R17, R0 ;  /* 0x000000110a177223 */ /* 0x000fe40000000000 */
[----:B------:R-:W3:Y:S01]  /*12f0*/  LDG.E R17, desc[UR10][R2.64+0x1c] ;  /* 0x00001c0a02117981 */ /* 0x000ee2000c1e1900 */
[----:B----4-:R-:W-:Y:S01]  /*1300*/  FADD R0, R27, -R8 ;  /* 0x800000081b007221 */ /* 0x010fe20000000000 */
[----:B-----5:R-:W-:Y:S01]  /*1310*/  FADD R18, R18, -R9 ;  /* 0x8000000912127221 */ /* 0x020fe20000000000 */
[----:B------:R-:W-:Y:S02]  /*1320*/  FFMA R27, R10, R10, R13 ;  /* 0x0000000a0a1b7223 */ /* 0x000fe4000000000d */
[----:B------:R-:W4:Y:S01]  /*1330*/  LDG.E R13, desc[UR10][R2.64+0x20] ;  /* 0x0000200a020d7981 */ /* 0x000f22000c1e1900 */
[----:B------:R-:W-:-:S03]  /*1340*/  FFMA R18, R0, R18, R23 ;  /* 0x0000001200127223 */ /* 0x000fc60000000017 */
[----:B------:R-:W5:Y:S01]  /*1350*/  LDG.E R10, desc[UR10][R4.64+0x20] ;  /* 0x0000200a040a7981 */ /* 0x000f62000c1e1900 */
[----:B------:R-:W-:Y:S01]  /*1360*/  FFMA R27, R0, R0, R27 ;  /* 0x00000000001b7223 */ /* 0x000fe2000000001b */
[----:B------:R-:W-:Y:S01]  /*1370*/  FADD R23, R15, -R8 ;  /* 0x800000080f177221 */ /* 0x000fe20000000000 */
[----:B------:R-:W-:Y:S01]  /*1380*/  FADD R0, R12, -R9 ;  /* 0x800000090c007221 */ /* 0x000fe20000000000 */
[----:B------:R-:W5:Y:S04]  /*1390*/  LDG.E R15, desc[UR10][R2.64+0x24] ;  /* 0x0000240a020f7981 */ /* 0x000f68000c1e1900 */
[----:B------:R-:W5:Y:S01]  /*13a0*/  LDG.E R12, desc[UR10][R4.64+0x24] ;  /* 0x0000240a040c7981 */ /* 0x000f62000c1e1900 */
[C---:B------:R-:W-:Y:S01]  /*13b0*/  FFMA R0, R23.reuse, R0, R18 ;  /* 0x0000000017007223 */ /* 0x040fe20000000012 */
[----:B------:R-:W-:-:S02]  /*13c0*/  FFMA R27, R23, R23, R27 ;  /* 0x00000017171b7223 */ /* 0x000fc4000000001b */
[----:B------:R-:W5:Y:S01]  /*13d0*/  LDG.E R18, desc[UR10][R4.64+0x28] ;  /* 0x0000280a04127981 */ /* 0x000f62000c1e1900 */
[----:B------:R-:W-:-:S03]  /*13e0*/  FADD R16, R16, -R9 ;  /* 0x8000000910107221 */ /* 0x000fc60000000000 */
[----:B------:R-:W5:Y:S01]  /*13f0*/  LDG.E R23, desc[UR10][R2.64+0x28] ;  /* 0x0000280a02177981 */ /* 0x000f62000c1e1900 */
[--C-:B------:R-:W-:Y:S01]  /*1400*/  FADD R21, R21, -R8.reuse ;  /* 0x8000000815157221 */ /* 0x100fe20000000000 */
[----:B------:R-:W-:Y:S01]  /*1410*/  FADD R19, R19, -R8 ;  /* 0x8000000813137221 */ /* 0x000fe20000000000 */
[----:B------:R-:W-:Y:S02]  /*1420*/  FADD R14, R14, -R9 ;  /* 0x800000090e0e7221 */ /* 0x000fe40000000000 */
[C---:B------:R-:W-:Y:S01]  /*1430*/  FFMA R0, R21.reuse, R16, R0 ;  /* 0x0000001015007223 */ /* 0x040fe20000000000 */
[----:B------:R-:W-:Y:S01]  /*1440*/  FFMA R27, R21, R21, R27 ;  /* 0x00000015151b7223 */ /* 0x000fe2000000001b */
[----:B------:R-:W5:Y:S04]  /*1450*/  LDG.E R16, desc[UR10][R4.64+0x2c] ;  /* 0x00002c0a04107981 */ /* 0x000f68000c1e1900 */
[----:B------:R-:W5:Y:S01]  /*1460*/  LDG.E R21, desc[UR10][R2.64+0x2c] ;  /* 0x00002c0a02157981 */ /* 0x000f62000c1e1900 */
[C---:B------:R-:W-:Y:S01]  /*1470*/  FFMA R0, R19.reuse, R14, R0 ;  /* 0x0000000e13007223 */ /* 0x040fe20000000000 */
[----:B------:R-:W-:-:S02]  /*1480*/  FFMA R27, R19, R19, R27 ;  /* 0x00000013131b7223 */ /* 0x000fc4000000001b */
[----:B------:R-:W5:Y:S04]  /*1490*/  LDG.E R19, desc[UR10][R2.64+0x30] ;  /* 0x0000300a02137981 */ /* 0x000f68000c1e1900 */
[----:B------:R-:W5:Y:S01]  /*14a0*/  LDG.E R14, desc[UR10][R4.64+0x30] ;  /* 0x0000300a040e7981 */ /* 0x000f62000c1e1900 */
[----:B------:R-:W-:Y:S01]  /*14b0*/  FADD R7, R7, -R8 ;  /* 0x8000000807077221 */ /* 0x000fe20000000000 */
[----:B------:R-:W-:-:S03]  /*14c0*/  FADD R22, R22, -R9 ;  /* 0x8000000916167221 */ /* 0x000fc60000000000 */
[C---:B------:R-:W-:Y:S01]  /*14d0*/  FFMA R27, R7.reuse, R7, R27 ;  /* 0x00000007071b7223 */ /* 0x040fe2000000001b */
[----:B------:R-:W-:Y:S01]  /*14e0*/  FFMA R0, R7, R22, R0 ;  /* 0x0000001607007223 */ /* 0x000fe20000000000 */
[--C-:B------:R-:W-:Y:S01]  /*14f0*/  FADD R22, R25, -R8.reuse ;  /* 0x8000000819167221 */ /* 0x100fe20000000000 */
[--C-:B------:R-:W-:Y:S01]  /*1500*/  FADD R7, R24, -R9.reuse ;  /* 0x8000000918077221 */ /* 0x100fe20000000000 */
[----:B------:R-:W-:Y:S01]  /*1510*/  FADD R24, R11, -R8 ;  /* 0x800000080b187221 */ /* 0x000fe20000000000 */
[----:B------:R-:W-:Y:S01]  /*1520*/  FADD R11, R20, -R9 ;  /* 0x80000009140b7221 */ /* 0x000fe20000000000 */
[C---:B------:R-:W-:Y:S01]  /*1530*/  FFMA R27, R22.reuse, R22, R27 ;  /* 0x00000016161b7223 */ /* 0x040fe2000000001b */
[----:B------:R-:W-:Y:S02]  /*1540*/  FFMA R22, R22, R7, R0 ;  /* 0x0000000716167223 */ /* 0x000fe40000000000 */
[----:B------:R-:W5:Y:S04]  /*1550*/  LDG.E R7, desc[UR10][R2.64+0x34] ;  /* 0x0000340a02077981 */ /* 0x000f68000c1e1900 */
[----:B------:R-:W5:Y:S01]  /*1560*/  LDG.E R0, desc[UR10][R4.64+0x34] ;  /* 0x0000340a04007981 */ /* 0x000f62000c1e1900 */
[C---:B------:R-:W-:Y:S01]  /*1570*/  FFMA R27, R24.reuse, R24, R27 ;  /* 0x00000018181b7223 */ /* 0x040fe2000000001b */
[----:B------:R-:W-:-:S02]  /*1580*/  FFMA R22, R24, R11, R22 ;  /* 0x0000000b18167223 */ /* 0x000fc40000000016 */
[----:B------:R-:W5:Y:S01]  /*1590*/  LDG.E R11, desc[UR10][R2.64+0x38] ;  /* 0x0000380a020b7981 */ /* 0x000f62000c1e1900 */
[----:B---3--:R-:W-:Y:S01]  /*15a0*/  FADD R20, R17, -R8 ;  /* 0x8000000811147221 */ /* 0x008fe20000000000 */
[----:B--2---:R-:W-:Y:S02]  /*15b0*/  FADD R17, R6, -R9 ;  /* 0x8000000906117221 */ /* 0x004fe40000000000 */
[----:B------:R-:W2:Y:S01]  /*15c0*/  LDG.E R6, desc[UR10][R4.64+0x38] ;  /* 0x0000380a04067981 */ /* 0x000ea2000c1e1900 */
[C---:B------:R-:W-:Y:S01]  /*15d0*/  FFMA R27, R20.reuse, R20, R27 ;  /* 0x00000014141b7223 */ /* 0x040fe2000000001b */
[----:B------:R-:W-:Y:S01]  /*15e0*/  FFMA R17, R20, R17, R22 ;  /* 0x0000001114117223 */ /* 0x000fe20000000016 */
[----:B----4-:R-:W-:Y:S02]  /*15f0*/  FADD R20, R13, -R8 ;  /* 0x800000080d147221 */ /* 0x010fe40000000000 */
[----:B------:R-:W3:Y:S01]  /*1600*/  LDG.E R13, desc[UR10][R2.64+0x3c] ;  /* 0x00003c0a020d7981 */ /* 0x000ee2000c1e1900 */
[----:B-----5:R-:W-:-:S03]  /*1610*/  FADD R24, R10, -R9 ;  /* 0x800000090a187221 */ /* 0x020fc60000000000 */
[----:B------:R-:W4:Y:S01]  /*1620*/  LDG.E R10, desc[UR10][R4.64+0x3c] ;  /* 0x00003c0a040a7981 */ /* 0x000f22000c1e1900 */
[----:B------:R-:W-:Y:S01]  /*1630*/  FFMA R24, R20, R24, R17 ;  /* 0x0000001814187223 */ /* 0x000fe20000000011 */
[----:B------:R-:W-:Y:S02]  /*1640*/  FADD R25, R15, -R8 ;  /* 0x800000080f197221 */ /* 0x000fe40000000000 */
[----:B------:R-:W5:Y:S01]  /*1650*/  LDG.E R15, desc[UR10][R2.64+0x40] ;  /* 0x0000400a020f7981 */ /* 0x000f62000c1e1900 */
[----:B------:R-:W-:-:S03]  /*1660*/  FADD R17, R12, -R9 ;  /* 0x800000090c117221 */ /* 0x000fc60000000000 */
[----:B------:R-:W5:Y:S01]  /*1670*/  LDG.E R12, desc[UR10][R4.64+0x40] ;  /* 0x0000400a040c7981 */ /* 0x000f62000c1e1900 */
[----:B------:R-:W-:Y:S01]  /*1680*/  FFMA R22, R20, R20, R27 ;  /* 0x0000001414167223 */ /* 0x000fe2000000001b */
[----:B------:R-:W-:Y:S01]  /*1690*/  FFMA R27, R25, R17, R24 ;  /* 0x00000011191b7223 */ /* 0x000fe20000000018 */
[----:B------:R-:W-:Y:S01]  /*16a0*/  FADD R18, R18, -R9 ;  /* 0x8000000912127221 */ /* 0x000fe20000000000 */
[----:B------:R-:W5:Y:S01]  /*16b0*/  LDG.E R17, desc[UR10][R2.64+0x44] ;  /* 0x0000440a02117981 */ /* 0x000f62000c1e1900 */
[----:B------:R-:W-:Y:S01]  /*16c0*/  FADD R24, R23, -R8 ;  /* 0x8000000817187221 */ /* 0x000fe20000000000 */
[----:B------:R-:W-:Y:S02]  /*16d0*/  FFMA R25, R25, R25, R22 ;  /* 0x0000001919197223 */ /* 0x000fe40000000016 */
[----:B------:R-:W5:Y:S01]  /*16e0*/  LDG.E R20, desc[UR10][R4.64+0x44] ;  /* 0x0000440a04147981 */ /* 0x000f62000c1e1900 */
[----:B------:R-:W-:-:S03]  /*16f0*/  FFMA R26, R24, R18, R27 ;  /* 0x00000012181a7223 */ /* 0x000fc6000000001b */
[----:B------:R-:W5:Y:S01]  /*1700*/  LDG.E R23, desc[UR10][R2.64+0x48] ;  /* 0x0000480a02177981 */ /* 0x000f62000c1e1900 */
[----:B------:R-:W-:-:S03]  /*1710*/  FFMA R24, R24, R24, R25 ;  /* 0x0000001818187223 */ /* 0x000fc60000000019 */
[----:B------:R-:W5:Y:S01]  /*1720*/  LDG.E R18, desc[UR10][R4.64+0x48] ;  /* 0x0000480a04127981 */ /* 0x000f62000c1e1900 */
[--C-:B------:R-:W-:Y:S01]  /*1730*/  FADD R16, R16, -R9.reuse ;  /* 0x8000000910107221 */ /* 0x100fe20000000000 */
[----:B------:R-:W-:Y:S02]  /*1740*/  FADD R21, R21, -R8 ;  /* 0x8000000815157221 */ /* 0x000fe40000000000 */
[----:B------:R-:W5:Y:S04]  /*1750*/  LDG.E R25, desc[UR10][R2.64+0x4c] ;  /* 0x00004c0a02197981 */ /* 0x000f68000c1e1900 */
[----:B------:R-:W5:Y:S01]  /*1760*/  LDG.E R22, desc[UR10][R4.64+0x4c] ;  /* 0x00004c0a04167981 */ /* 0x000f62000c1e1900 */
[C---:B------:R-:W-:Y:S01]  /*1770*/  FFMA R26, R21.reuse, R16, R26 ;  /* 0x00000010151a7223 */ /* 0x040fe2000000001a */
[----:B------:R-:W-:Y:S01]  /*1780*/  FFMA R24, R21, R21, R24 ;  /* 0x0000001515187223 */ /* 0x000fe20000000018 */
[----:B------:R-:W-:Y:S01]  /*1790*/  FADD R19, R19, -R8 ;  /* 0x8000000813137221 */ /* 0x000fe20000000000 */
[----:B------:R-:W5:Y:S01]  /*17a0*/  LDG.E R16, desc[UR10][R4.64+0x50] ;  /* 0x0000500a04107981 */ /* 0x000f62000c1e1900 */
[----:B------:R-:W-:-:S03]  /*17b0*/  FADD R14, R14, -R9 ;  /* 0x800000090e0e7221 */ /* 0x000fc60000000000 */
[----:B------:R-:W5:Y:S01]  /*17c0*/  LDG.E R21, desc[UR10][R2.64+0x50] ;  /* 0x0000500a02157981 */ /* 0x000f62000c1e1900 */
[C---:B------:R-:W-:Y:S01]  /*17d0*/  FFMA R26, R19.reuse, R14, R26 ;  /* 0x0000000e131a7223 */ /* 0x040fe2000000001a */
[----:B------:R-:W-:Y:S02]  /*17e0*/  FFMA R24, R19, R19, R24 ;  /* 0x0000001313187223 */ /* 0x000fe40000000018 */
[----:B------:R-:W5:Y:S04]  /*17f0*/  LDG.E R19, desc[UR10][R2.64+0x54] ;  /* 0x0000540a02137981 */ /* 0x000f68000c1e1900 */
[----:B------:R-:W5:Y:S01]  /*1800*/  LDG.E R14, desc[UR10][R4.64+0x54] ;  /* 0x0000540a040e7981 */ /* 0x000f62000c1e1900 */
[----:B------:R-:W-:Y:S01]  /*1810*/  FADD R7, R7, -R8 ;  /* 0x8000000807077221 */ /* 0x000fe20000000000 */
[----:B------:R-:W-:-:S03]  /*1820*/  FADD R0, R0, -R9 ;  /* 0x8000000900007221 */ /* 0x000fc60000000000 */
[C---:B------:R-:W-:Y:S01]  /*1830*/  FFMA R24, R7.reuse, R7, R24 ;  /* 0x0000000707187223 */ /* 0x040fe20000000018 */
[----:B------:R-:W-:Y:S01]  /*1840*/  FFMA R0, R7, R0, R26 ;  /* 0x0000000007007223 */ /* 0x000fe2000000001a */
[----:B------:R-:W-:-:S04]  /*1850*/  FADD R11, R11, -R8 ;  /* 0x800000080b0b7221 */ /* 0x000fc80000000000 */
[C---:B------:R-:W-:Y:S01]  /*1860*/  FFMA R24, R11.reuse, R11, R24 ;  /* 0x0000000b0b187223 */ /* 0x040fe20000000018 */
[--C-:B--2---:R-:W-:Y:S02]  /*1870*/  FADD R7, R6, -R9.reuse ;  /* 0x8000000906077221 */ /* 0x104fe40000000000 */
[----:B------:R-:W2:Y:S02]  /*1880*/  LDG.E R6, desc[UR10][R4.64+0x5c] ;  /* 0x00005c0a04067981 */ /* 0x000ea4000c1e1900 */
[----:B------:R-:W-:Y:S01]  /*1890*/  FFMA R11, R11, R7, R0 ;  /* 0x000000070b0b7223 */ /* 0x000fe20000000000 */
[----:B---3--:R-:W-:Y:S01]  /*18a0*/  FADD R13, R13, -R8 ;  /* 0x800000080d0d7221 */ /* 0x008fe20000000000 */
[----:B------:R-:W3:Y:S01]  /*18b0*/  LDG.E R7, desc[UR10][R2.64+0x58] ;  /* 0x0000580a02077981 */ /* 0x000ee2000c1e1900 */
[----:B----4-:R-:W-:-:S03]  /*18c0*/  FADD R10, R10, -R9 ;  /* 0x800000090a0a7221 */ /* 0x010fc60000000000 */
[----:B------:R-:W4:Y:S01]  /*18d0*/  LDG.E R0, desc[UR10][R4.64+0x58] ;  /* 0x0000580a04007981 */ /* 0x000f22000c1e1900 */
[C---:B------:R-:W-:Y:S01]  /*18e0*/  FFMA R24, R13.reuse, R13, R24 ;  /* 0x0000000d0d187223 */ /* 0x040fe20000000018 */
[----:B------:R-:W-:Y:S01]  /*18f0*/  FFMA R10, R13, R10, R11 ;  /* 0x0000000a0d0a7223 */ /* 0x000fe2000000000b */
[----:B-----5:R-:W-:Y:S01]  /*1900*/  FADD R15, R15, -R8 ;  /* 0x800000080f0f7221 */ /* 0x020fe20000000000 */
[----:B------:R-:W5:Y:S01]  /*1910*/  LDG.E R11, desc[UR10][R2.64+0x5c] ;  /* 0x00005c0a020b7981 */ /* 0x000f62000c1e1900 */
[----:B------:R-:W-:Y:S02]  /*1920*/  FADD R13, R12, -R9 ;  /* 0x800000090c0d7221 */ /* 0x000fe40000000000 */
[C---:B------:R-:W-:Y:S01]  /*1930*/  FFMA R24, R15.reuse, R15, R24 ;  /* 0x0000000f0f187223 */ /* 0x040fe20000000018 */
[----:B------:R-:W2:Y:S01]  /*1940*/  LDG.E R12, desc[UR10][R4.64+0x64] ;  /* 0x0000640a040c7981 */ /* 0x000ea2000c1e1900 */
[----:B------:R-:W-:Y:S01]  /*1950*/  FFMA R15, R15, R13, R10 ;  /* 0x0000000d0f0f7223 */ /* 0x000fe2000000000a */
[----:B------:R-:W-:-:S02]  /*1960*/  FADD R17, R17, -R8 ;  /* 0x8000000811117221 */ /* 0x000fc40000000000 */
[----:B------:R-:W2:Y:S01]  /*1970*/  LDG.E R13, desc[UR10][R2.64+0x60] ;  /* 0x0000600a020d7981 */ /* 0x000ea2000c1e1900 */
[----:B------:R-:W-:-:S03]  /*1980*/  FADD R20, R20, -R9 ;  /* 0x8000000914147221 */ /* 0x000fc60000000000 */
[----:B------:R-:W2:Y:S01]  /*1990*/  LDG.E R10, desc[UR10][R4.64+0x60] ;  /* 0x0000600a040a7981 */ /* 0x000ea2000c1e1900 */
[----:B------:R-:W-:Y:S01]  /*19a0*/  FFMA R24, R17, R17, R24 ;  /* 0x0000001111187223 */ /* 0x000fe20000000018 */
[----:B------:R-:W-:Y:S01]  /*19b0*/  FADD R23, R23, -R8 ;  /* 0x8000000817177221 */ /* 0x000fe20000000000 */
[----:B------:R-:W-:Y:S02]  /*19c0*/  FFMA R17, R17, R20, R15 ;  /* 0x0000001411117223 */ /* 0x000fe4000000000f */
[----:B------:R-:W2:Y:S01]  /*19d0*/  LDG.E R15, desc[UR10][R2.64+0x64] ;  /* 0x0000640a020f7981 */ /* 0x000ea2000c1e1900 */
[----:B------:R-:W-:Y:S01]  /*19e0*/  FADD R18, R18, -R9 ;  /* 0x8000000912127221 */ /* 0x000fe20000000000 */
[----:B------:R-:W-:-:S03]  /*19f0*/  FFMA R20, R23, R23, R24 ;  /* 0x0000001717147223 */ /* 0x000fc60000000018 */
[----:B------:R-:W-:Y:S01]  /*1a00*/  FFMA R24, R23, R18, R17 ;  /* 0x0000001217187223 */ /* 0x000fe20000000011 */
[----:B------:R-:W-:Y:S01]  /*1a10*/  FADD R25, R25, -R8 ;  /* 0x8000000819197221 */ /* 0x000fe20000000000 */
[----:B------:R-:W2:Y:S01]  /*1a20*/  LDG.E R23, desc[UR10][R2.64+0x68] ;  /* 0x0000680a02177981 */ /* 0x000ea2000c1e1900 */
[----:B------:R-:W-:-:S03]  /*1a30*/  FADD R22, R22, -R9 ;  /* 0x8000000916167221 */ /* 0x000fc60000000000 */
[----:B------:R-:W2:Y:S01]  /*1a40*/  LDG.E R18, desc[UR10][R4.64+0x68] ;  /* 0x0000680a04127981 */ /* 0x000ea2000c1e1900 */
[C---:B------:R-:W-:Y:S01]  /*1a50*/  FFMA R27, R25.reuse, R22, R24 ;  /* 0x00000016191b7223 */ /* 0x040fe20000000018 */
[----:B------:R-:W-:Y:S02]  /*1a60*/  FADD R24, R16, -R9 ;  /* 0x8000000910187221 */ /* 0x000fe40000000000 */
[----:B------:R-:W2:Y:S01]  /*1a70*/  LDG.E R17, desc[UR10][R2.64+0x6c] ;  /* 0x00006c0a02117981 */ /* 0x000ea2000c1e1900 */
[----:B------:R-:W-:Y:S01]  /*1a80*/  FFMA R25, R25, R25, R20 ;  /* 0x0000001919197223 */ /* 0x000fe20000000014 */
[----:B------:R-:W-:Y:S02]  /*1a90*/  FADD R22, R21, -R8 ;  /* 0x8000000815167221 */ /* 0x000fe40000000000 */
[----:B------:R-:W2:Y:S02]  /*1aa0*/  LDG.E R16, desc[UR10][R4.64+0x6c] ;  /* 0x00006c0a04107981 */ /* 0x000ea4000c1e1900 */
[----:B------:R-:W-:-:S02]  /*1ab0*/  FFMA R24, R22, R24, R27 ;  /* 0x0000001816187223 */ /* 0x000fc4000000001b */
[----:B------:R-:W2:Y:S01]  /*1ac0*/  LDG.E R21, desc[UR10][R2.64+0x70] ;  /* 0x0000700a02157981 */ /* 0x000ea2000c1e1900 */
[----:B------:R-:W-:Y:S01]  /*1ad0*/  FFMA R25, R22, R22, R25 ;  /* 0x0000001616197223 */ /* 0x000fe20000000019 */
[----:B------:R-:W-:Y:S01]  /*1ae0*/  FADD R26, R19, -R8 ;  /* 0x80000008131a7221 */ /* 0x000fe20000000000 */
[----:B------:R-:W-:Y:S01]  /*1af0*/  FADD R27, R14, -R9 ;  /* 0x800000090e1b7221 */ /* 0x000fe20000000000 */
[----:B------:R-:W2:Y:S04]  /*1b00*/  LDG.E R20, desc[UR10][R4.64+0x70] ;  /* 0x0000700a04147981 */ /* 0x000ea8000c1e1900 */
[----:B------:R-:W2:Y:S01]  /*1b10*/  LDG.E R19, desc[UR10][R2.64+0x74] ;  /* 0x0000740a02137981 */ /* 0x000ea2000c1e1900 */
[C---:B------:R-:W-:Y:S01]  /*1b20*/  FFMA R24, R26.reuse, R27, R24 ;  /* 0x0000001b1a187223 */ /* 0x040fe20000000018 */
[----:B------:R-:W-:-:S02]  /*1b30*/  FFMA R26, R26, R26, R25 ;  /* 0x0000001a1a1a7223 */ /* 0x000fc40000000019 */
[----:B------:R-:W2:Y:S04]  /*1b40*/  LDG.E R22, desc[UR10][R4.64+0x74] ;  /* 0x0000740a04167981 */ /* 0x000ea8000c1e1900 */
[----:B------:R0:W2:Y:S04]  /*1b50*/  LDG.E R25, desc[UR10][R2.64+0x78] ;  /* 0x0000780a02197981 */ /* 0x0000a8000c1e1900 */
[----:B------:R1:W2:Y:S01]  /*1b60*/  LDG.E R14, desc[UR10][R4.64+0x78] ;  /* 0x0000780a040e7981 */ /* 0x0002a2000c1e1900 */
[----:B------:R-:W-:-:S04]  /*1b70*/  UIADD3 UR4, UPT, UPT, UR4, 0x20, URZ ;  /* 0x0000002004047890 */ /* 0x000fc8000fffe0ff */
[----:B------:R-:W-:Y:S01]  /*1b80*/  UISETP.NE.AND UP0, UPT, UR4, 0x408, UPT ;  /* 0x000004080400788c */ /* 0x000fe2000bf05270 */
[----:B0-----:R-:W-:Y:S02]  /*1b90*/  IADD3 R2, P0, PT, R2, 0x80, RZ ;  /* 0x0000008002027810 */ /* 0x001fe40007f1e0ff */
[----:B-1----:R-:W-:Y:S02]  /*1ba0*/  IADD3 R4, P1, PT, R4, 0x80, RZ ;  /* 0x0000008004047810 */ /* 0x002fe40007f3e0ff */
[----:B------:R-:W-:Y:S02]  /*1bb0*/  IADD3.X R3, PT, PT, RZ, R3, RZ, P0, !PT ;  /* 0x00000003ff037210 */ /* 0x000fe400007fe4ff */
[----:B------:R-:W-:Y:S01]  /*1bc0*/  IADD3.X R5, PT, PT, RZ, R5, RZ, P1, !PT ;  /* 0x00000005ff057210 */ /* 0x000fe20000ffe4ff */
[----:B---3--:R-:W-:Y:S01]  /*1bd0*/  FADD R7, R7, -R8 ;  /* 0x8000000807077221 */ /* 0x008fe20000000000 */
[----:B----4-:R-:W-:-:S03]  /*1be0*/  FADD R0, R0, -R9 ;  /* 0x8000000900007221 */ /* 0x010fc60000000000 */
[C---:B------:R-:W-:Y:S01]  /*1bf0*/  FFMA R26, R7.reuse, R7, R26 ;  /* 0x00000007071a7223 */ /* 0x040fe2000000001a */
[----:B------:R-:W-:Y:S01]  /*1c00*/  FFMA R0, R7, R0, R24 ;  /* 0x0000000007007223 */ /* 0x000fe20000000018 */
[----:B-----5:R-:W-:Y:S01]  /*1c10*/  FADD R11, R11, -R8 ;  /* 0x800000080b0b7221 */ /* 0x020fe20000000000 */
[----:B--2---:R-:W-:-:S04]  /*1c20*/  FADD R7, R6, -R9 ;  /* 0x8000000906077221 */ /* 0x004fc80000000000 */
        /* <DEDUP_REMOVED lines=20> */
[----:B------:R-:W-:Y:S01]  /*1d70*/  FFMA R0, R21, R21, R0 ;  /* 0x0000001515007223 */ /* 0x000fe20000000000 */
[----:B------:R-:W-:Y:S01]  /*1d80*/  FADD R19, R19, -R8 ;  /* 0x8000000813137221 */ /* 0x000fe20000000000 */
[----:B------:R-:W-:Y:S01]  /*1d90*/  FFMA R7, R21, R7, R16 ;  /* 0x0000000715077223 */ /* 0x000fe20000000010 */
[----:B------:R-:W-:Y:S02]  /*1da0*/  FADD R22, R22, -R9 ;  /* 0x8000000916167221 */ /* 0x000fe40000000000 */
[----:B------:R-:W-:Y:S01]  /*1db0*/  FFMA R0, R19, R19, R0 ;  /* 0x0000001313007223 */ /* 0x000fe20000000000 */
[----:B------:R-:W-:Y:S01]  /*1dc0*/  FADD R25, R25, -R8 ;  /* 0x8000000819197221 */ /* 0x000fe20000000000 */
[----:B------:R-:W-:Y:S01]  /*1dd0*/  FFMA R7, R19, R22, R7 ;  /* 0x0000001613077223 */ /* 0x000fe20000000007 */
[----:B------:R-:W-:Y:S02]  /*1de0*/  FADD R14, R14, -R9 ;  /* 0x800000090e0e7221 */ /* 0x000fe40000000000 */
[----:B------:R-:W-:-:S02]  /*1df0*/  FFMA R13, R25, R25, R0 ;  /* 0x00000019190d7223 */ /* 0x000fc40000000000 */
[----:B------:R-:W-:Y:S01]  /*1e00*/  FFMA R0, R25, R14, R7 ;  /* 0x0000000e19007223 */ /* 0x000fe20000000007 */
[----:B------:R-:W-:Y:S06]  /*1e10*/  BRA.U UP0, `(.L_x_3) ;  /* 0xfffffff100e47547 */ /* 0x000fec000b83ffff */
[----:B------:R-:W0:Y:S08]  /*1e20*/  MUFU.RCP R2, R13 ;  /* 0x0000000d00027308 */ /* 0x000e300000001000 */
[----:B------:R-:W1:Y:S01]  /*1e30*/  FCHK P0, R0, R13 ;  /* 0x0000000d00007302 */ /* 0x000e620000000000 */
[----:B0-----:R-:W-:-:S04]  /*1e40*/  FFMA R3, -R13, R2, 1 ;  /* 0x3f8000000d037423 */ /* 0x001fc80000000102 */
[----:B------:R-:W-:-:S04]  /*1e50*/  FFMA R3, R2, R3, R2 ;  /* 0x0000000302037223 */ /* 0x000fc80000000002 */
[----:B------:R-:W-:-:S04]  /*1e60*/  FFMA R2, R0, R3, RZ ;  /* 0x0000000300027223 */ /* 0x000fc800000000ff */
[----:B------:R-:W-:-:S04]  /*1e70*/  FFMA R4, -R13, R2, R0 ;  /* 0x000000020d047223 */ /* 0x000fc80000000100 */
[----:B------:R-:W-:Y:S01]  /*1e80*/  FFMA R6, R3, R4, R2 ;  /* 0x0000000403067223 */ /* 0x000fe20000000002 */
[----:B-1----:R-:W-:Y:S06]  /*1e90*/  @!P0 BRA `(.L_x_4) ;  /* 0x0000000000148947 */ /* 0x002fec0003800000 */
[----:B------:R-:W-:Y:S02]  /*1ea0*/  MOV R2, R0 ;  /* 0x0000000000027202 */ /* 0x000fe40000000f00 */
[----:B------:R-:W-:Y:S02]  /*1eb0*/  MOV R3, R13 ;  /* 0x0000000d00037202 */ /* 0x000fe40000000f00 */
[----:B------:R-:W-:-:S07]  /*1ec0*/  MOV R10, 0x1ee0 ;  /* 0x00001ee0000a7802 */ /* 0x000fce0000000f00 */
[----:B------:R-:W-:Y:S05]  /*1ed0*/  CALL.REL.NOINC `($__internal_0_$__cuda_sm3x_div_rn_noftz_f32_slowpath) ;  /* 0x00000000001c7944 */ /* 0x000fea0003c00000 */
[----:B------:R-:W-:-:S07]  /*1ee0*/  MOV R6, R2 ;  /* 0x0000000200067202 */ /* 0x000fce0000000f00 */
.L_x_4:
[----:B------:R-:W0:Y:S01]  /*1ef0*/  LDC.64 R2, c[0x0][0x390] ;  /* 0x0000e400ff027b82 */ /* 0x000e220000000a00 */
[----:B------:R-:W-:-:S07]  /*1f00*/  FFMA R9, R6, -R8, R9 ;  /* 0x8000000806097223 */ /* 0x000fce0000000009 */
[----:B------:R-:W1:Y:S01]  /*1f10*/  LDC.64 R4, c[0x0][0x398] ;  /* 0x0000e600ff047b82 */ /* 0x000e620000000a00 */
[----:B0-----:R-:W-:Y:S04]  /*1f20*/  STG.E desc[UR10][R2.64], R6 ;  /* 0x0000000602007986 */ /* 0x001fe8000c10190a */
[----:B-1----:R-:W-:Y:S01]  /*1f30*/  STG.E desc[UR10][R4.64], R9 ;  /* 0x0000000904007986 */ /* 0x002fe2000c10190a */
[----:B------:R-:W-:Y:S05]  /*1f40*/  EXIT ;  /* 0x000000000000794d */ /* 0x000fea0003800000 */
        .weak           $__internal_0_$__cuda_sm3x_div_rn_noftz_f32_slowpath
        .type           $__internal_0_$__cuda_sm3x_div_rn_noftz_f32_slowpath,@function
        .size           $__internal_0_$__cuda_sm3x_div_rn_noftz_f32_slowpath,(.L_x_14 - $__internal_0_$__cuda_sm3x_div_rn_noftz_f32_slowpath)
$__internal_0_$__cuda_sm3x_div_rn_noftz_f32_slowpath:
[----:B------:R-:W-:Y:S02]  /*1f50*/  SHF.R.U32.HI R12, RZ, 0x17, R3 ;  /* 0x00000017ff0c7819 */ /* 0x000fe40000011603 */
[----:B------:R-:W-:Y:S02]  /*1f60*/  SHF.R.U32.HI R11, RZ, 0x17, R2 ;  /* 0x00000017ff0b7819 */ /* 0x000fe40000011602 */
[----:B------:R-:W-:Y:S02]  /*1f70*/  LOP3.LUT R12, R12, 0xff, RZ, 0xc0, !PT ;  /* 0x000000ff0c0c7812 */ /* 0x000fe400078ec0ff */
[----:B------:R-:W-:Y:S02]  /*1f80*/  LOP3.LUT R16, R11, 0xff, RZ, 0xc0, !PT ;  /* 0x000000ff0b107812 */ /* 0x000fe400078ec0ff */
[----:B------:R-:W-:Y:S02]  /*1f90*/  IADD3 R14, PT, PT, R12, -0x1, RZ ;  /* 0xffffffff0c0e7810 */ /* 0x000fe40007ffe0ff */
[----:B------:R-:W-:-:S02]  /*1fa0*/  IADD3 R13, PT, PT, R16, -0x1, RZ ;  /* 0xffffffff100d7810 */ /* 0x000fc40007ffe0ff */
[----:B------:R-:W-:-:S04]  /*1fb0*/  ISETP.GT.U32.AND P0, PT, R14, 0xfd, PT ;  /* 0x000000fd0e00780c */ /* 0x000fc80003f04070 */
[----:B------:R-:W-:-:S13]  /*1fc0*/  ISETP.GT.U32.OR P0, PT, R13, 0xfd, P0 ;  /* 0x000000fd0d00780c */ /* 0x000fda0000704470 */
[----:B------:R-:W-:Y:S01]  /*1fd0*/  @!P0 MOV R11, RZ ;  /* 0x000000ff000b8202 */ /* 0x000fe20000000f00 */
[----:B------:R-:W-:Y:S06]  /*1fe0*/  @!P0 BRA `(.L_x_5) ;  /* 0x00000000005c8947 */ /* 0x000fec0003800000 */
[----:B------:R-:W-:Y:S02]  /*1ff0*/  FSETP.GTU.FTZ.AND P0, PT, |R2|, +INF , PT ;  /* 0x7f8000000200780b */ /* 0x000fe40003f1c200 */
[----:B------:R-:W-:-:S04]  /*2000*/  FSETP.GTU.FTZ.AND P1, PT, |R3|, +INF , PT ;  /* 0x7f8000000300780b */ /* 0x000fc80003f3c200 */
[----:B------:R-:W-:-:S13]  /*2010*/  PLOP3.LUT P0, PT, P0, P1, PT, 0xf8, 0x8f ;  /* 0x00000000008f781c */ /* 0x000fda0000703f70 */
[----:B------:R-:W-:Y:S05]  /*2020*/  @P0 BRA `(.L_x_6) ;  /* 0x0000000400440947 */ /* 0x000fea0003800000 */
[----:B------:R-:W-:-:S13]  /*2030*/  LOP3.LUT P0, RZ, R3, 0x7fffffff, R2, 0xc8, !PT ;  /* 0x7fffffff03ff7812 */ /* 0x000fda000780c802 */
[----:B------:R-:W-:Y:S05]  /*2040*/  @!P0 BRA `(.L_x_7) ;  /* 0x0000000400348947 */ /* 0x000fea0003800000 */
[C---:B------:R-:W-:Y:S02]  /*2050*/  FSETP.NEU.FTZ.AND P2, PT, |R2|.reuse, +INF , PT ;  /* 0x7f8000000200780b */ /* 0x040fe40003f5d200 */
[----:B------:R-:W-:Y:S02]  /*2060*/  FSETP.NEU.FTZ.AND P1, PT, |R3|, +INF , PT ;  /* 0x7f8000000300780b */ /* 0x000fe40003f3d200 */
[----:B------:R-:W-:-:S11]  /*2070*/  FSETP.NEU.FTZ.AND P0, PT, |R2|, +INF , PT ;  /* 0x7f8000000200780b */ /* 0x000fd60003f1d200 */
[----:B------:R-:W-:Y:S05]  /*2080*/  @!P1 BRA !P2, `(.L_x_7) ;  /* 0x0000000400249947 */ /* 0x000fea0005000000 */
[----:B------:R-:W-:-:S04]  /*2090*/  LOP3.LUT P2, RZ, R2, 0x7fffffff, RZ, 0xc0, !PT ;  /* 0x7fffffff02ff7812 */ /* 0x000fc8000784c0ff */
[----:B------:R-:W-:-:S13]  /*20a0*/  PLOP3.LUT P1, PT, P1, P2, PT, 0x2f, 0xf2 ;  /* 0x0000000000f2781c */ /* 0x000fda0000f24577 */
[----:B------:R-:W-:Y:S05]  /*20b0*/  @P1 BRA `(.L_x_8) ;  /* 0x0000000400101947 */ /* 0x000fea0003800000 */
[----:B------:R-:W-:-:S04]  /*20c0*/  LOP3.LUT P1, RZ, R3, 0x7fffffff, RZ, 0xc0, !PT ;  /* 0x7fffffff03ff7812 */ /* 0x000fc8000782c0ff */
[----:B------:R-:W-:-:S13]  /*20d0*/  PLOP3.LUT P0, PT, P0, P1, PT, 0x2f, 0xf2 ;  /* 0x0000000000f2781c */ /* 0x000fda0000702577 */
[----:B------:R-:W-:Y:S05]  /*20e0*/  @P0 BRA `(.L_x_9) ;  /* 0x0000000000f80947 */ /* 0x000fea0003800000 */
[----:B------:R-:W-:Y:S02]  /*20f0*/  ISETP.GE.AND P0, PT, R13, RZ, PT ;  /* 0x000000ff0d00720c */ /* 0x000fe40003f06270 */
[----:B------:R-:W-:-:S11]  /*2100*/  ISETP.GE.AND P1, PT, R14, RZ, PT ;  /* 0x000000ff0e00720c */ /* 0x000fd60003f26270 */
[----:B------:R-:W-:Y:S01]  /*2110*/  @P0 MOV R11, RZ ;  /* 0x000000ff000b0202 */ /* 0x000fe20000000f00 */
[----:B------:R-:W-:Y:S01]  /*2120*/  @!P0 FFMA R2, R2, 1.84467440737095516160e+19, RZ ;  /* 0x5f80000002028823 */ /* 0x000fe200000000ff */
[----:B------:R-:W-:Y:S01]  /*2130*/  @!P0 MOV R11, 0xffffffc0 ;  /* 0xffffffc0000b8802 */ /* 0x000fe20000000f00 */
[----:B------:R-:W-:-:S03]  /*2140*/  @!P1 FFMA R3, R3, 1.84467440737095516160e+19, RZ ;  /* 0x5f80000003039823 */ /* 0x000fc600000000ff */
[----:B------:R-:W-:-:S07]  /*2150*/  @!P1 IADD3 R11, PT, PT, R11, 0x40, RZ ;  /* 0x000000400b0b9810 */ /* 0x000fce0007ffe0ff */
.L_x_5:
[----:B------:R-:W-:-:S04]  /*2160*/  LEA R14, R12, 0xc0800000, 0x17 ;  /* 0xc08000000c0e7811 */ /* 0x000fc800078eb8ff */
[----:B------:R-:W-:Y:S02]  /*2170*/  IADD3 R14, PT, PT, -R14, R3, RZ ;  /* 0x000000030e0e7210 */ /* 0x000fe40007ffe1ff */
[----:B------:R-:W-:Y:S02]  /*2180*/  IADD3 R3, PT, PT, R16, -0x7f, RZ ;  /* 0xffffff8110037810 */ /* 0x000fe40007ffe0ff */
[----:B------:R-:W0:Y:S01]  /*2190*/  MUFU.RCP R13, R14 ;  /* 0x0000000e000d7308 */ /* 0x000e220000001000 */
[----:B------:R-:W-:Y:S01]  /*21a0*/  FADD.FTZ R15, -R14, -RZ ;  /* 0x800000ff0e0f7221 */ /* 0x000fe20000010100 */
[C---:B------:R-:W-:Y:S01]  /*21b0*/  IADD3 R12, PT, PT, R3.reuse, 0x7f, -R12 ;  /* 0x0000007f030c7810 */ /* 0x040fe20007ffe80c */
[----:B------:R-:W-:-:S03]  /*21c0*/  IMAD R2, R3, -0x800000, R2 ;  /* 0xff80000003027824 */ /* 0x000fc600078e0202 */
[----:B------:R-:W-:Y:S01]  /*21d0*/  IADD3 R12, PT, PT, R12, R11, RZ ;  /* 0x0000000b0c0c7210 */ /* 0x000fe20007ffe0ff */
[----:B0-----:R-:W-:-:S04]  /*21e0*/  FFMA R16, R13, R15, 1 ;  /* 0x3f8000000d107423 */ /* 0x001fc8000000000f */
[----:B------:R-:W-:-:S04]  /*21f0*/  FFMA R18, R13, R16, R13 ;  /* 0x000000100d127223 */ /* 0x000fc8000000000d */
[----:B------:R-:W-:-:S04]  /*2200*/  FFMA R13, R2, R18, RZ ;  /* 0x00000012020d7223 */ /* 0x000fc800000000ff */
[----:B------:R-:W-:-:S04]  /*2210*/  FFMA R16, R15, R13, R2 ;  /* 0x0000000d0f107223 */ /* 0x000fc80000000002 */
[----:B------:R-:W-:-:S04]  /*2220*/  FFMA R13, R18, R16, R13 ;  /* 0x00000010120d7223 */ /* 0x000fc8000000000d */
[----:B------:R-:W-:-:S04]  /*2230*/  FFMA R16, R15, R13, R2 ;  /* 0x0000000d0f107223 */ /* 0x000fc80000000002 */
[----:B------:R-:W-:-:S05]  /*2240*/  FFMA R2, R18, R16, R13 ;  /* 0x0000001012027223 */ /* 0x000fca000000000d */
[----:B------:R-:W-:-:S04]  /*2250*/  SHF.R.U32.HI R3, RZ, 0x17, R2 ;  /* 0x00000017ff037819 */ /* 0x000fc80000011602 */
[----:B------:R-:W-:-:S04]  /*2260*/  LOP3.LUT R3, R3, 0xff, RZ, 0xc0, !PT ;  /* 0x000000ff03037812 */ /* 0x000fc800078ec0ff */
[----:B------:R-:W-:-:S04]  /*2270*/  IADD3 R15, PT, PT, R3, R12, RZ ;  /* 0x0000000c030f7210 */ /* 0x000fc80007ffe0ff */
[----:B------:R-:W-:-:S04]  /*2280*/  IADD3 R3, PT, PT, R15, -0x1, RZ ;  /* 0xffffffff0f037810 */ /* 0x000fc80007ffe0ff */
[----:B------:R-:W-:-:S13]  /*2290*/  ISETP.GE.U32.AND P0, PT, R3, 0xfe, PT ;  /* 0x000000fe0300780c */ /* 0x000fda0003f06070 */
[----:B------:R-:W-:Y:S05]  /*22a0*/  @!P0 BRA `(.L_x_10) ;  /* 0x0000000000808947 */ /* 0x000fea0003800000 */
[----:B------:R-:W-:-:S13]  /*22b0*/  ISETP.GT.AND P0, PT, R15, 0xfe, PT ;  /* 0x000000fe0f00780c */ /* 0x000fda0003f04270 */
[----:B------:R-:W-:Y:S05]  /*22c0*/  @P0 BRA `(.L_x_11) ;  /* 0x00000000006c0947 */ /* 0x000fea0003800000 */
[----:B------:R-:W-:-:S13]  /*22d0*/  ISETP.GE.AND P0, PT, R15, 0x1, PT ;  /* 0x000000010f00780c */ /* 0x000fda0003f06270 */
[----:B------:R-:W-:Y:S05]  /*22e0*/  @P0 BRA `(.L_x_12) ;  /* 0x0000000000980947 */ /* 0x000fea0003800000 */
[----:B------:R-:W-:Y:S02]  /*22f0*/  ISETP.GE.AND P0, PT, R15, -0x18, PT ;  /* 0xffffffe80f00780c */ /* 0x000fe40003f06270 */
[----:B------:R-:W-:-:S11]  /*2300*/  LOP3.LUT R2, R2, 0x80000000, RZ, 0xc0, !PT ;  /* 0x8000000002027812 */ /* 0x000fd600078ec0ff */
[----:B------:R-:W-:Y:S05]  /*2310*/  @!P0 BRA `(.L_x_12) ;  /* 0x00000000008c8947 */ /* 0x000fea0003800000 */
[CCC-:B------:R-:W-:Y:S01]  /*2320*/  FFMA.RZ R3, R18.reuse, R16.reuse, R13.reuse ;  /* 0x0000001012037223 */ /* 0x1c0fe2000000c00d */
[C---:B------:R-:W-:Y:S01]  /*2330*/  IADD3 R14, PT, PT, R15.reuse, 0x20, RZ ;  /* 0x000000200f0e7810 */ /* 0x040fe20007ffe0ff */
[CCC-:B------:R-:W-:Y:S01]  /*2340*/  FFMA.RM R12, R18.reuse, R16.reuse, R13.reuse ;  /* 0x00000010120c7223 */ /* 0x1c0fe2000000400d */
[----:B------:R-:W-:Y:S02]  /*2350*/  ISETP.NE.AND P2, PT, R15, RZ, PT ;  /* 0x000000ff0f00720c */ /* 0x000fe40003f45270 */
[----:B------:R-:W-:Y:S01]  /*2360*/  LOP3.LUT R11, R3, 0x7fffff, RZ, 0xc0, !PT ;  /* 0x007fffff030b7812 */ /* 0x000fe200078ec0ff */
[----:B------:R-:W-:Y:S01]  /*2370*/  FFMA.RP R3, R18, R16, R13 ;  /* 0x0000001012037223 */ /* 0x000fe2000000800d */
[----:B------:R-:W-:Y:S02]  /*2380*/  ISETP.NE.AND P1, PT, R15, RZ, PT ;  /* 0x000000ff0f00720c */ /* 0x000fe40003f25270 */
[----:B------:R-:W-:Y:S02]  /*2390*/  LOP3.LUT R11, R11, 0x800000, RZ, 0xfc, !PT ;  /* 0x008000000b0b7812 */ /* 0x000fe400078efcff */
[----:B------:R-:W-:-:S02]  /*23a0*/  IADD3 R13, PT, PT, -R15, RZ, RZ ;  /* 0x000000ff0f0d7210 */ /* 0x000fc40007ffe1ff */
[----:B------:R-:W-:Y:S02]  /*23b0*/  SHF.L.U32 R14, R11, R14, RZ ;  /* 0x0000000e0b0e7219 */ /* 0x000fe400000006ff */
[----:B------:R-:W-:Y:S02]  /*23c0*/  FSETP.NEU.FTZ.AND P0, PT, R3, R12, PT ;  /* 0x0000000c0300720b */ /* 0x000fe40003f1d000 */
[----:B------:R-:W-:Y:S02]  /*23d0*/  SEL R12, R13, RZ, P2 ;  /* 0x000000ff0d0c7207 */ /* 0x000fe40001000000 */
[----:B------:R-:W-:Y:S02]  /*23e0*/  ISETP.NE.AND P1, PT, R14, RZ, P1 ;  /* 0x000000ff0e00720c */ /* 0x000fe40000f25270 */
[----:B------:R-:W-:Y:S02]  /*23f0*/  SHF.R.U32.HI R12, RZ, R12, R11 ;  /* 0x0000000cff0c7219 */ /* 0x000fe4000001160b */
[----:B------:R-:W-:-:S02]  /*2400*/  PLOP3.LUT P0, PT, P0, P1, PT, 0xf8, 0x8f ;  /* 0x00000000008f781c */ /* 0x000fc40000703f70 */
[----:B------:R-:W-:Y:S02]  /*2410*/  SHF.R.U32.HI R14, RZ, 0x1, R12 ;  /* 0x00000001ff0e7819 */ /* 0x000fe4000001160c */
[----:B------:R-:W-:-:S04]  /*2420*/  SEL R3, RZ, 0x1, !P0 ;  /* 0x00000001ff037807 */ /* 0x000fc80004000000 */
[----:B------:R-:W-:-:S04]  /*2430*/  LOP3.LUT R3, R3, 0x1, R14, 0xf8, !PT ;  /* 0x0000000103037812 */ /* 0x000fc800078ef80e */
[----:B------:R-:W-:-:S04]  /*2440*/  LOP3.LUT R3, R3, R12, RZ, 0xc0, !PT ;  /* 0x0000000c03037212 */ /* 0x000fc800078ec0ff */
[----:B------:R-:W-:-:S04]  /*2450*/  IADD3 R3, PT, PT, R14, R3, RZ ;  /* 0x000000030e037210 */ /* 0x000fc80007ffe0ff */
[----:B------:R-:W-:Y:S01]  /*2460*/  LOP3.LUT R2, R3, R2, RZ, 0xfc, !PT ;  /* 0x0000000203027212 */ /* 0x000fe200078efcff */
[----:B------:R-:W-:Y:S06]  /*2470*/  BRA `(.L_x_12) ;  /* 0x0000000000347947 */ /* 0x000fec0003800000 */
.L_x_11:
[----:B------:R-:W-:-:S04]  /*2480*/  LOP3.LUT R2, R2, 0x80000000, RZ, 0xc0, !PT ;  /* 0x8000000002027812 */ /* 0x000fc800078ec0ff */
[----:B------:R-:W-:Y:S01]  /*2490*/  LOP3.LUT R2, R2, 0x7f800000, RZ, 0xfc, !PT ;  /* 0x7f80000002027812 */ /* 0x000fe200078efcff */
[----:B------:R-:W-:Y:S06]  /*24a0*/  BRA `(.L_x_12) ;  /* 0x0000000000287947 */ /* 0x000fec0003800000 */
.L_x_10:
[----:B------:R-:W-:Y:S01]  /*24b0*/  LEA R2, R12, R2, 0x17 ;  /* 0x000000020c027211 */ /* 0x000fe200078eb8ff */
[----:B------:R-:W-:Y:S06]  /*24c0*/  BRA `(.L_x_12) ;  /* 0x0000000000207947 */ /* 0x000fec0003800000 */
.L_x_9:
[----:B------:R-:W-:-:S04]  /*24d0*/  LOP3.LUT R2, R3, 0x80000000, R2, 0x48, !PT ;  /* 0x8000000003027812 */ /* 0x000fc800078e4802 */
[----:B------:R-:W-:Y:S01]  /*24e0*/  LOP3.LUT R2, R2, 0x7f800000, RZ, 0xfc, !PT ;  /* 0x7f80000002027812 */ /* 0x000fe200078efcff */
[----:B------:R-:W-:Y:S06]  /*24f0*/  BRA `(.L_x_12) ;  /* 0x0000000000147947 */ /* 0x000fec0003800000 */
.L_x_8:
[----:B------:R-:W-:Y:S01]  /*2500*/  LOP3.LUT R2, R3, 0x80000000, R2, 0x48, !PT ;  /* 0x8000000003027812 */ /* 0x000fe200078e4802 */
[----:B------:R-:W-:Y:S06]  /*2510*/  BRA `(.L_x_12) ;  /* 0x00000000000c7947 */ /* 0x000fec0003800000 */
.L_x_7:
[----:B------:R-:W0:Y:S01]  /*2520*/  MUFU.RSQ R2, -QNAN ;  /* 0xffc0000000027908 */ /* 0x000e220000001400 */
[----:B------:R-:W-:Y:S05]  /*2530*/  BRA `(.L_x_12) ;  /* 0x0000000000047947 */ /* 0x000fea0003800000 */
.L_x_6:
[----:B------:R-:W-:-:S07]  /*2540*/  FADD.FTZ R2, R2, R3 ;  /* 0x0000000302027221 */ /* 0x000fce0000010000 */
.L_x_12:
[----:B------:R-:W-:-:S04]  /*2550*/  HFMA2 R11, -RZ, RZ, 0, 0 ;  /* 0x00000000ff0b7431 */ /* 0x000fc800000001ff */
[----:B0-----:R-:W-:Y:S05]  /*2560*/  RET.REL.NODEC R10 `(_Z13linearRegressPfS_S_S_) ;  /* 0xffffffd80aa47950 */ /* 0x001fea0003c3ffff */
.L_x_13:
[----:B------:R-:W-:-:S00]  /*2570*/  BRA `(.L_x_13) ;  /* 0xfffffffc00fc7947 */ /* 0x000fc0000383ffff */
[----:B------:R-:W-:-:S00]  /*2580*/  NOP ;  /* 0x0000000000007918 */ /* 0x000fc00000000000 */
[----:B------:R-:W-:-:S00]  /*2590*/  NOP ;  /* 0x0000000000007918 */ /* 0x000fc00000000000 */
[----:B------:R-:W-:-:S00]  /*25a0*/  NOP ;  /* 0x0000000000007918 */ /* 0x000fc00000000000 */
[----:B------:R-:W-:-:S00]  /*25b0*/  NOP ;  /* 0x0000000000007918 */ /* 0x000fc00000000000 */
[----:B------:R-:W-:-:S00]  /*25c0*/  NOP ;  /* 0x0000000000007918 */ /* 0x000fc00000000000 */
[----:B------:R-:W-:-:S00]  /*25d0*/  NOP ;  /* 0x0000000000007918 */ /* 0x000fc00000000000 */
[----:B------:R-:W-:-:S00]  /*25e0*/  NOP ;  /* 0x0000000000007918 */ /* 0x000fc00000000000 */
[----:B------:R-:W-:-:S00]  /*25f0*/  NOP ;  /* 0x0000000000007918 */ /* 0x000fc00000000000 */
.L_x_14:


//--------------------- .nv.shared.reserved.0     --------------------------
	.section	.nv.shared.reserved.0,"aw",@nobits
	.weak		__nv_reservedSMEM_offset_0_alias
	.size		__nv_reservedSMEM_offset_0_alias, 0, 64
	.other		__nv_reservedSMEM_offset_0_alias,@"STO_CUDA_RESERVED_SHARED STV_DEFAULT"
__nv_reservedSMEM_offset_0_alias:
	.zero		0
	.zero		64


//--------------------- .nv.constant0._Z13linearRegressPfS_S_S_ --------------------------
	.section	.nv.constant0._Z13linearRegressPfS_S_S_,"a",@progbits
	.sectionflags	@""
	.align	4
.nv.constant0._Z13linearRegressPfS_S_S_:
	.zero		928


//--------------------- SYMBOLS --------------------------

	.type		.nv.reservedSmem.offset0,@object
	.size		.nv.reservedSmem.offset0,0x4
